//
// Generated by NVIDIA NVVM Compiler
//
// Compiler Build ID: CL-36424714
// Cuda compilation tools, release 13.0, V13.0.88
// Based on NVVM 20.0.0
//

.version 9.0
.target sm_100
.address_size 64

	// .globl	_Z6find_eyyPyy

.visible .entry _Z6find_eyyPyy(
	.param .u64 _Z6find_eyyPyy_param_0,
	.param .u64 _Z6find_eyyPyy_param_1,
	.param .u64 .ptr .align 1 _Z6find_eyyPyy_param_2,
	.param .u64 _Z6find_eyyPyy_param_3
)
{
	.reg .pred 	%p<30>;
	.reg .b32 	%r<26>;
	.reg .b64 	%rd<93>;

	ld.param.u64 	%rd50, [_Z6find_eyyPyy_param_0];
	ld.param.u64 	%rd51, [_Z6find_eyyPyy_param_1];
	ld.param.u64 	%rd53, [_Z6find_eyyPyy_param_2];
	ld.param.u64 	%rd52, [_Z6find_eyyPyy_param_3];
	cvta.to.global.u64 	%rd1, %rd53;
	mov.u32 	%r1, %ctaid.x;
	mov.u32 	%r2, %ntid.x;
	mov.u32 	%r3, %tid.x;
	mad.lo.s32 	%r4, %r1, %r2, %r3;
	cvt.u64.u32 	%rd54, %r4;
	mul.lo.s64 	%rd2, %rd52, %rd54;
	add.s64 	%rd88, %rd2, 1;
	setp.eq.s64 	%p3, %rd2, 0;
	add.s64 	%rd55, %rd88, %rd52;
	min.u64 	%rd56, %rd50, %rd55;
	setp.le.u64 	%p4, %rd56, %rd88;
	or.pred  	%p5, %p4, %p3;
	@%p5 bra 	$L__BB0_35;
	add.s64 	%rd57, %rd52, -1;
	and.b64  	%rd4, %rd52, 3;
	setp.lt.u64 	%p6, %rd57, 3;
	@%p6 bra 	$L__BB0_18;
	and.b64  	%rd81, %rd52, -4;
	add.s64 	%rd59, %rd2, 2;
	mul.lo.s64 	%rd6, %rd51, %rd59;
	add.s64 	%rd60, %rd2, 3;
	mul.lo.s64 	%rd7, %rd51, %rd60;
	add.s64 	%rd61, %rd2, 4;
	mul.lo.s64 	%rd8, %rd51, %rd61;
	mul.lo.s64 	%rd9, %rd51, %rd88;
	mov.b64 	%rd82, 0;
	cvt.u32.u64 	%r5, %rd50;
$L__BB0_3:
	.pragma "nounroll";
	add.s64 	%rd13, %rd9, %rd82;
	or.b64  	%rd62, %rd13, %rd50;
	and.b64  	%rd63, %rd62, -4294967296;
	setp.ne.s64 	%p7, %rd63, 0;
	@%p7 bra 	$L__BB0_5;
	cvt.u32.u64 	%r6, %rd13;
	rem.u32 	%r7, %r6, %r5;
	cvt.u64.u32 	%rd84, %r7;
	bra.uni 	$L__BB0_6;
$L__BB0_5:
	rem.u64 	%rd84, %rd13, %rd50;
$L__BB0_6:
	add.s64 	%rd17, %rd6, %rd82;
	or.b64  	%rd64, %rd17, %rd50;
	and.b64  	%rd65, %rd64, -4294967296;
	setp.ne.s64 	%p8, %rd65, 0;
	@%p8 bra 	$L__BB0_8;
	cvt.u32.u64 	%r9, %rd17;
	rem.u32 	%r10, %r9, %r5;
	cvt.u64.u32 	%rd85, %r10;
	bra.uni 	$L__BB0_9;
$L__BB0_8:
	rem.u64 	%rd85, %rd17, %rd50;
$L__BB0_9:
	setp.eq.s64 	%p1, %rd84, 1;
	add.s64 	%rd21, %rd7, %rd82;
	or.b64  	%rd66, %rd21, %rd50;
	and.b64  	%rd67, %rd66, -4294967296;
	setp.ne.s64 	%p9, %rd67, 0;
	@%p9 bra 	$L__BB0_11;
	cvt.u32.u64 	%r12, %rd21;
	rem.u32 	%r13, %r12, %r5;
	cvt.u64.u32 	%rd86, %r13;
	bra.uni 	$L__BB0_12;
$L__BB0_11:
	rem.u64 	%rd86, %rd21, %rd50;
$L__BB0_12:
	setp.eq.s64 	%p10, %rd85, 1;
	setp.eq.s64 	%p11, %rd86, 1;
	selp.u64 	%rd68, 1, 0, %p10;
	selp.b64 	%rd25, 2, %rd68, %p11;
	or.pred  	%p12, %p1, %p10;
	or.pred  	%p2, %p12, %p11;
	add.s64 	%rd26, %rd8, %rd82;
	or.b64  	%rd69, %rd26, %rd50;
	and.b64  	%rd70, %rd69, -4294967296;
	setp.ne.s64 	%p13, %rd70, 0;
	@%p13 bra 	$L__BB0_14;
	cvt.u32.u64 	%r15, %rd26;
	rem.u32 	%r16, %r15, %r5;
	cvt.u64.u32 	%rd87, %r16;
	bra.uni 	$L__BB0_15;
$L__BB0_14:
	rem.u64 	%rd87, %rd26, %rd50;
$L__BB0_15:
	setp.eq.s64 	%p14, %rd87, 1;
	selp.b64 	%rd30, 3, %rd25, %p14;
	or.pred  	%p15, %p2, %p14;
	not.pred 	%p16, %p15;
	@%p16 bra 	$L__BB0_17;
	add.s64 	%rd71, %rd30, %rd88;
	st.global.u64 	[%rd1], %rd71;
$L__BB0_17:
	add.s64 	%rd88, %rd88, 4;
	shl.b64 	%rd72, %rd51, 2;
	add.s64 	%rd82, %rd82, %rd72;
	add.s64 	%rd81, %rd81, -4;
	setp.ne.s64 	%p17, %rd81, 0;
	@%p17 bra 	$L__BB0_3;
$L__BB0_18:
	setp.eq.s64 	%p18, %rd4, 0;
	@%p18 bra 	$L__BB0_35;
	setp.eq.s64 	%p19, %rd4, 1;
	@%p19 bra 	$L__BB0_29;
	mul.lo.s64 	%rd35, %rd88, %rd51;
	or.b64  	%rd73, %rd35, %rd50;
	and.b64  	%rd74, %rd73, -4294967296;
	setp.ne.s64 	%p20, %rd74, 0;
	@%p20 bra 	$L__BB0_22;
	cvt.u32.u64 	%r17, %rd50;
	cvt.u32.u64 	%r18, %rd35;
	rem.u32 	%r19, %r18, %r17;
	cvt.u64.u32 	%rd89, %r19;
	bra.uni 	$L__BB0_23;
$L__BB0_22:
	rem.u64 	%rd89, %rd35, %rd50;
$L__BB0_23:
	add.s64 	%rd39, %rd35, %rd51;
	or.b64  	%rd75, %rd39, %rd50;
	and.b64  	%rd76, %rd75, -4294967296;
	setp.ne.s64 	%p21, %rd76, 0;
	@%p21 bra 	$L__BB0_25;
	cvt.u32.u64 	%r20, %rd50;
	cvt.u32.u64 	%r21, %rd39;
	rem.u32 	%r22, %r21, %r20;
	cvt.u64.u32 	%rd90, %r22;
	bra.uni 	$L__BB0_26;
$L__BB0_25:
	rem.u64 	%rd90, %rd39, %rd50;
$L__BB0_26:
	setp.ne.s64 	%p22, %rd89, 1;
	setp.ne.s64 	%p23, %rd90, 1;
	setp.eq.s64 	%p24, %rd90, 1;
	selp.u64 	%rd43, 1, 0, %p24;
	and.pred  	%p25, %p22, %p23;
	@%p25 bra 	$L__BB0_28;
	add.s64 	%rd77, %rd88, %rd43;
	st.global.u64 	[%rd1], %rd77;
$L__BB0_28:
	add.s64 	%rd88, %rd88, 2;
$L__BB0_29:
	and.b64  	%rd78, %rd52, 1;
	setp.eq.b64 	%p26, %rd78, 1;
	not.pred 	%p27, %p26;
	@%p27 bra 	$L__BB0_35;
	mul.lo.s64 	%rd46, %rd88, %rd51;
	or.b64  	%rd79, %rd46, %rd50;
	and.b64  	%rd80, %rd79, -4294967296;
	setp.ne.s64 	%p28, %rd80, 0;
	@%p28 bra 	$L__BB0_32;
	cvt.u32.u64 	%r23, %rd50;
	cvt.u32.u64 	%r24, %rd46;
	rem.u32 	%r25, %r24, %r23;
	cvt.u64.u32 	%rd92, %r25;
	bra.uni 	$L__BB0_33;
$L__BB0_32:
	rem.u64 	%rd92, %rd46, %rd50;
$L__BB0_33:
	setp.ne.s64 	%p29, %rd92, 1;
	@%p29 bra 	$L__BB0_35;
	st.global.u64 	[%rd1], %rd88;
$L__BB0_35:
	ret;

}


// ===== COMPILED SASS (sm_100) =====

	.target	sm_100

	.elftype	@"ET_EXEC"


//--------------------- .note.nv.tkinfo           --------------------------
	.section	.note.nv.tkinfo,"",@"SHT_NOTE"
	.sectionflags	@"SHF_NOTE_NV_TKINFO"
	.tkinfo
        /*0018*/ 	.word	0x00000002
        /*0030*/ 	.string	""
        /*0030*/ 	.string	"ptxas"
        /*0030*/ 	.string	"Cuda compilation tools, release 13.0, V13.0.88"
        /*0030*/ 	.string	"Build cuda_13.0.r13.0/compiler.36424714_0"
        /*0030*/ 	.string	"-arch sm_100 -m 64 "



//--------------------- .note.nv.cuinfo           --------------------------
	.section	.note.nv.cuinfo,"",@"SHT_NOTE"
	.sectionflags	@"SHF_NOTE_NV_CUINFO"
        /*0018*/ 	.short	0x0002
        /*001a*/ 	.short	0x0064
        /*001c*/ 	.short	0x0082
	.zero		2


//--------------------- .nv.info                  --------------------------
	.section	.nv.info,"",@"SHT_CUDA_INFO"
	.align	4


	//----- nvinfo : EIATTR_REGCOUNT
	.align		4
        /*0000*/ 	.byte	0x04, 0x2f
        /*0002*/ 	.short	(.L_1 - .L_0)
	.align		4
.L_0:
        /*0004*/ 	.word	index@(_Z6find_eyyPyy)
        /*0008*/ 	.word	0x0000001e


	//----- nvinfo : EIATTR_FRAME_SIZE
	.align		4
.L_1:
        /*000c*/ 	.byte	0x04, 0x11
        /*000e*/ 	.short	(.L_3 - .L_2)
	.align		4
.L_2:
        /*0010*/ 	.word	index@($__internal_0_$__cuda_sm20_rem_u64)
        /*0014*/ 	.word	0x00000000


	//----- nvinfo : EIATTR_FRAME_SIZE
	.align		4
.L_3:
        /*0018*/ 	.byte	0x04, 0x11
        /*001a*/ 	.short	(.L_5 - .L_4)
	.align		4
.L_4:
        /*001c*/ 	.word	index@(_Z6find_eyyPyy)
        /*0020*/ 	.word	0x00000000


	//----- nvinfo : EIATTR_MIN_STACK_SIZE
	.align		4
.L_5:
        /*0024*/ 	.byte	0x04, 0x12
        /*0026*/ 	.short	(.L_7 - .L_6)
	.align		4
.L_6:
        /*0028*/ 	.word	index@(_Z6find_eyyPyy)
        /*002c*/ 	.word	0x00000000
.L_7:


//--------------------- .nv.compat                --------------------------
	.section	.nv.compat,"",@"SHT_CUDA_COMPAT_INFO"
	.align	4
        /*0000*/ 	.byte	0x02, 0x09, 0x00, 0x00, 0x02, 0x02, 0x01, 0x00, 0x02, 0x05, 0x05, 0x00, 0x03, 0x07, 0x01, 0x01
        /*0010*/ 	.byte	0x02, 0x03, 0x00, 0x00, 0x02, 0x06, 0x01, 0x00, 0x04, 0x0b, 0x08, 0x00, 0x09, 0x00, 0x00, 0x00
        /*0020*/ 	.byte	0x00, 0x00, 0x00, 0x00


//--------------------- .nv.info._Z6find_eyyPyy   --------------------------
	.section	.nv.info._Z6find_eyyPyy,"",@"SHT_CUDA_INFO"
	.sectionflags	@""
	.align	4


	//----- nvinfo : EIATTR_CUDA_API_VERSION
	.align		4
        /*0000*/ 	.byte	0x04, 0x37
        /*0002*/ 	.short	(.L_9 - .L_8)
.L_8:
        /*0004*/ 	.word	0x00000082


	//----- nvinfo : EIATTR_KPARAM_INFO
	.align		4
.L_9:
        /*0008*/ 	.byte	0x04, 0x17
        /*000a*/ 	.short	(.L_11 - .L_10)
.L_10:
        /*000c*/ 	.word	0x00000000
        /*0010*/ 	.short	0x0003
        /*0012*/ 	.short	0x0018
        /*0014*/ 	.byte	0x00, 0xf0, 0x21, 0x00


	//----- nvinfo : EIATTR_KPARAM_INFO
	.align		4
.L_11:
        /*0018*/ 	.byte	0x04, 0x17
        /*001a*/ 	.short	(.L_13 - .L_12)
.L_12:
        /*001c*/ 	.word	0x00000000
        /*0020*/ 	.short	0x0002
        /*0022*/ 	.short	0x0010
        /*0024*/ 	.byte	0x00, 0xf5, 0x21, 0x00


	//----- nvinfo : EIATTR_KPARAM_INFO
	.align		4
.L_13:
        /*0028*/ 	.byte	0x04, 0x17
        /*002a*/ 	.short	(.L_15 - .L_14)
.L_14:
        /*002c*/ 	.word	0x00000000
        /*0030*/ 	.short	0x0001
        /*0032*/ 	.short	0x0008
        /*0034*/ 	.byte	0x00, 0xf0, 0x21, 0x00


	//----- nvinfo : EIATTR_KPARAM_INFO
	.align		4
.L_15:
        /*0038*/ 	.byte	0x04, 0x17
        /*003a*/ 	.short	(.L_17 - .L_16)
.L_16:
        /*003c*/ 	.word	0x00000000
        /*0040*/ 	.short	0x0000
        /*0042*/ 	.short	0x0000
        /*0044*/ 	.byte	0x00, 0xf0, 0x21, 0x00


	//----- nvinfo : EIATTR_SPARSE_MMA_MASK
	.align		4
.L_17:
        /*0048*/ 	.byte	0x03, 0x50
        /*004a*/ 	.short	0x0000


	//----- nvinfo : EIATTR_MAXREG_COUNT
	.align		4
        /*004c*/ 	.byte	0x03, 0x1b
        /*004e*/ 	.short	0x00ff


	//----- nvinfo : EIATTR_MERCURY_ISA_VERSION
	.align		4
        /*0050*/ 	.byte	0x03, 0x5f
        /*0052*/ 	.short	0x0101


	//----- nvinfo : EIATTR_VRC_CTA_INIT_COUNT
	.align		4
        /*0054*/ 	.byte	0x02, 0x4a
	.zero		1
	.zero		1


	//----- nvinfo : EIATTR_EXIT_INSTR_OFFSETS
	.align		4
        /*0058*/ 	.byte	0x04, 0x1c
        /*005a*/ 	.short	(.L_19 - .L_18)


	//   ....[0]....
.L_18:
        /*005c*/ 	.word	0x00000150


	//   ....[1]....
        /*0060*/ 	.word	0x00000d00


	//   ....[2]....
        /*0064*/ 	.word	0x000012a0


	//   ....[3]....
        /*0068*/ 	.word	0x00001500


	//   ....[4]....
        /*006c*/ 	.word	0x00001540


	//----- nvinfo : EIATTR_CRS_STACK_SIZE
	.align		4
.L_19:
        /*0070*/ 	.byte	0x04, 0x1e
        /*0072*/ 	.short	(.L_21 - .L_20)
.L_20:
        /*0074*/ 	.word	0x00000000


	//----- nvinfo : EIATTR_CBANK_PARAM_SIZE
	.align		4
.L_21:
        /*0078*/ 	.byte	0x03, 0x19
        /*007a*/ 	.short	0x0020


	//----- nvinfo : EIATTR_PARAM_CBANK
	.align		4
        /*007c*/ 	.byte	0x04, 0x0a
        /*007e*/ 	.short	(.L_23 - .L_22)
	.align		4
.L_22:
        /*0080*/ 	.word	index@(.nv.constant0._Z6find_eyyPyy)
        /*0084*/ 	.short	0x0380
        /*0086*/ 	.short	0x0020


	//----- nvinfo : EIATTR_SW_WAR
	.align		4
.L_23:
        /*0088*/ 	.byte	0x04, 0x36
        /*008a*/ 	.short	(.L_25 - .L_24)
.L_24:
        /*008c*/ 	.word	0x00000008
.L_25:


//--------------------- .nv.callgraph             --------------------------
	.section	.nv.callgraph,"",@"SHT_CUDA_CALLGRAPH"
	.align	4
	.sectionentsize	8
	.align		4
        /*0000*/ 	.word	0x00000000
	.align		4
        /*0004*/ 	.word	0xffffffff
	.align		4
        /*0008*/ 	.word	0x00000000
	.align		4
        /*000c*/ 	.word	0xfffffffe
	.align		4
        /*0010*/ 	.word	0x00000000
	.align		4
        /*0014*/ 	.word	0xfffffffd
	.align		4
        /*0018*/ 	.word	0x00000000
	.align		4
        /*001c*/ 	.word	0xfffffffc


//--------------------- .text._Z6find_eyyPyy      --------------------------
	.section	.text._Z6find_eyyPyy,"ax",@progbits
	.align	128
        .global         _Z6find_eyyPyy
        .type           _Z6find_eyyPyy,@function
        .size           _Z6find_eyyPyy,(.L_x_25 - _Z6find_eyyPyy)
        .other          _Z6find_eyyPyy,@"STO_CUDA_ENTRY STV_DEFAULT"
_Z6find_eyyPyy:
.text._Z6find_eyyPyy:
[----:B------:R-:W-:Y:S01]  /*0000*/  LDC R1, c[0x0][0x37c] ;  /* 0x0000df00ff017b82 */ /* 0x000fe20000000800 */
[----:B------:R-:W0:Y:S07]  /*0010*/  S2R R0, SR_TID.X ;  /* 0x0000000000007919 */ /* 0x000e2e0000002100 */
[----:B------:R-:W0:Y:S01]  /*0020*/  S2UR UR4, SR_CTAID.X ;  /* 0x00000000000479c3 */ /* 0x000e220000002500 */
[----:B------:R-:W1:Y:S01]  /*0030*/  LDCU.64 UR14, c[0x0][0x398] ;  /* 0x00007300ff0e77ac */ /* 0x000e620008000a00 */
[----:B------:R-:W2:Y:S06]  /*0040*/  LDCU.64 UR6, c[0x0][0x380] ;  /* 0x00007000ff0677ac */ /* 0x000eac0008000a00 */
[----:B------:R-:W0:Y:S02]  /*0050*/  LDC R3, c[0x0][0x360] ;  /* 0x0000d800ff037b82 */ /* 0x000e240000000800 */
[----:B0-----:R-:W-:-:S04]  /*0060*/  IMAD R3, R3, UR4, R0 ;  /* 0x0000000403037c24 */ /* 0x001fc8000f8e0200 */
[----:B-1----:R-:W-:-:S04]  /*0070*/  IMAD.WIDE.U32 R6, R3, UR14, RZ ;  /* 0x0000000e03067c25 */ /* 0x002fc8000f8e00ff */
[----:B------:R-:W-:Y:S01]  /*0080*/  IMAD R23, R3, UR15, R7 ;  /* 0x0000000f03177c24 */ /* 0x000fe2000f8e0207 */
[----:B------:R-:W-:-:S04]  /*0090*/  IADD3 R3, P0, PT, R6, 0x1, RZ ;  /* 0x0000000106037810 */ /* 0x000fc80007f1e0ff */
[----:B------:R-:W-:Y:S01]  /*00a0*/  IADD3 R0, P2, PT, R3, UR14, RZ ;  /* 0x0000000e03007c10 */ /* 0x000fe2000ff5e0ff */
[----:B------:R-:W-:Y:S01]  /*00b0*/  IMAD.X R5, RZ, RZ, R23, P0 ;  /* 0x000000ffff057224 */ /* 0x000fe200000e0617 */
[----:B------:R-:W-:Y:S02]  /*00c0*/  ISETP.NE.U32.AND P0, PT, R6, RZ, PT ;  /* 0x000000ff0600720c */ /* 0x000fe40003f05070 */
[----:B--2---:R-:W-:Y:S02]  /*00d0*/  ISETP.LT.U32.AND P1, PT, R0, UR6, PT ;  /* 0x0000000600007c0c */ /* 0x004fe4000bf21070 */
[----:B------:R-:W-:Y:S02]  /*00e0*/  IADD3.X R2, PT, PT, R5, UR15, RZ, P2, !PT ;  /* 0x0000000f05027c10 */ /* 0x000fe400097fe4ff */
[----:B------:R-:W-:Y:S02]  /*00f0*/  ISETP.NE.AND.EX P0, PT, R23, RZ, PT, P0 ;  /* 0x000000ff1700720c */ /* 0x000fe40003f05300 */
[----:B------:R-:W-:-:S04]  /*0100*/  ISETP.LT.U32.AND.EX P1, PT, R2, UR7, PT, P1 ;  /* 0x0000000702007c0c */ /* 0x000fc8000bf21110 */
[----:B------:R-:W-:Y:S02]  /*0110*/  SEL R0, R0, UR6, P1 ;  /* 0x0000000600007c07 */ /* 0x000fe40008800000 */
[----:B------:R-:W-:Y:S02]  /*0120*/  SEL R2, R2, UR7, P1 ;  /* 0x0000000702027c07 */ /* 0x000fe40008800000 */
[----:B------:R-:W-:-:S04]  /*0130*/  ISETP.LE.U32.AND P1, PT, R0, R3, PT ;  /* 0x000000030000720c */ /* 0x000fc80003f23070 */
[----:B------:R-:W-:-:S13]  /*0140*/  ISETP.LE.U32.OR.EX P0, PT, R2, R5, !P0, P1 ;  /* 0x000000050200720c */ /* 0x000fda0004703510 */
[----:B------:R-:W-:Y:S05]  /*0150*/  @P0 EXIT ;  /* 0x000000000000094d */ /* 0x000fea0003800000 */
[----:B------:R-:W-:Y:S01]  /*0160*/  UIADD3 UR5, UP0, UPT, UR14, -0x1, URZ ;  /* 0xffffffff0e057890 */ /* 0x000fe2000ff1e0ff */
[----:B------:R-:W-:Y:S01]  /*0170*/  IMAD.MOV.U32 R0, RZ, RZ, R3 ;  /* 0x000000ffff007224 */ /* 0x000fe200078e0003 */
[----:B------:R-:W0:Y:S01]  /*0180*/  LDCU.64 UR8, c[0x0][0x358] ;  /* 0x00006b00ff0877ac */ /* 0x000e220008000a00 */
[----:B------:R-:W-:Y:S01]  /*0190*/  IMAD.MOV.U32 R3, RZ, RZ, R5 ;  /* 0x000000ffff037224 */ /* 0x000fe200078e0005 */
[----:B------:R-:W-:Y:S02]  /*01a0*/  UIADD3.X UR4, UPT, UPT, UR15, -0x1, URZ, UP0, !UPT ;  /* 0xffffffff0f047890 */ /* 0x000fe400087fe4ff */
[----:B------:R-:W-:Y:S01]  /*01b0*/  UISETP.GE.U32.AND UP0, UPT, UR5, 0x3, UPT ;  /* 0x000000030500788c */ /* 0x000fe2000bf06070 */
[----:B------:R-:W1:Y:S03]  /*01c0*/  LDCU.64 UR6, c[0x0][0x380] ;  /* 0x00007000ff0677ac */ /* 0x000e660008000a00 */
[----:B------:R-:W-:-:S02]  /*01d0*/  UISETP.GE.U32.AND.EX UP0, UPT, UR4, URZ, UPT, UP0 ;  /* 0x000000ff0400728c */ /* 0x000fc4000bf06100 */
[----:B------:R-:W-:-:S07]  /*01e0*/  ULOP3.LUT UR12, UR14, 0x3, URZ, 0xc0, !UPT ;  /* 0x000000030e0c7892 */ /* 0x000fce000f8ec0ff */
[----:B------:R-:W-:Y:S05]  /*01f0*/  BRA.U !UP0, `(.L_x_0) ;  /* 0x0000000908b87547 */ /* 0x000fea000b800000 */
[----:B------:R-:W2:Y:S01]  /*0200*/  LDC.64 R12, c[0x0][0x388] ;  /* 0x0000e200ff0c7b82 */ /* 0x000ea20000000a00 */
[C---:B------:R-:W-:Y:S01]  /*0210*/  IADD3 R2, P0, PT, R6.reuse, 0x2, RZ ;  /* 0x0000000206027810 */ /* 0x040fe20007f1e0ff */
[----:B------:R-:W-:Y:S01]  /*0220*/  IMAD.MOV.U32 R7, RZ, RZ, R3 ;  /* 0x000000ffff077224 */ /* 0x000fe200078e0003 */
[C---:B------:R-:W-:Y:S01]  /*0230*/  IADD3 R4, P1, PT, R6.reuse, 0x3, RZ ;  /* 0x0000000306047810 */ /* 0x040fe20007f3e0ff */
[----:B------:R-:W3:Y:S01]  /*0240*/  LDCU UR11, c[0x0][0x39c] ;  /* 0x00007380ff0b77ac */ /* 0x000ee20008000800 */
[----:B------:R-:W-:Y:S01]  /*0250*/  IADD3 R5, P2, PT, R6, 0x4, RZ ;  /* 0x0000000406057810 */ /* 0x000fe20007f5e0ff */
[--C-:B------:R-:W-:Y:S01]  /*0260*/  IMAD.X R9, RZ, RZ, R23.reuse, P0 ;  /* 0x000000ffff097224 */ /* 0x100fe200000e0617 */
[----:B------:R-:W-:Y:S01]  /*0270*/  MOV R6, R0 ;  /* 0x0000000000067202 */ /* 0x000fe20000000f00 */
[----:B------:R-:W-:Y:S01]  /*0280*/  IMAD.X R11, RZ, RZ, R23, P1 ;  /* 0x000000ffff0b7224 */ /* 0x000fe200008e0617 */
[----:B------:R-:W-:Y:S01]  /*0290*/  IADD3.X R23, PT, PT, RZ, R23, RZ, P2, !PT ;  /* 0x00000017ff177210 */ /* 0x000fe200017fe4ff */
[----:B------:R-:W4:Y:S01]  /*02a0*/  LDCU UR13, c[0x0][0x384] ;  /* 0x00007080ff0d77ac */ /* 0x000f220008000800 */
[----:B------:R-:W5:Y:S01]  /*02b0*/  LDCU UR15, c[0x0][0x380] ;  /* 0x00007000ff0f77ac */ /* 0x000f620008000800 */
[----:B------:R-:W0:Y:S01]  /*02c0*/  LDCU.64 UR16, c[0x0][0x388] ;  /* 0x00007100ff1077ac */ /* 0x000e220008000a00 */
[----:B------:R-:W-:Y:S01]  /*02d0*/  ULOP3.LUT UR10, UR14, 0xfffffffc, URZ, 0xc0, !UPT ;  /* 0xfffffffc0e0a7892 */ /* 0x000fe2000f8ec0ff */
[----:B------:R-:W-:Y:S01]  /*02e0*/  UMOV UR4, URZ ;  /* 0x000000ff00047c82 */ /* 0x000fe20008000000 */
[----:B------:R-:W-:-:S10]  /*02f0*/  UMOV UR5, URZ ;  /* 0x000000ff00057c82 */ /* 0x000fd40008000000 */
.L_x_13:
[-C--:B--2---:R-:W-:Y:S01]  /*0300*/  IMAD R8, R7, R12.reuse, RZ ;  /* 0x0000000c07087224 */ /* 0x084fe200078e02ff */
[----:B------:R-:W-:Y:S01]  /*0310*/  UIADD3 UR10, UP0, UPT, UR10, -0x4, URZ ;  /* 0xfffffffc0a0a7890 */ /* 0x000fe2000ff1e0ff */
[C---:B0-----:R-:W-:Y:S01]  /*0320*/  IMAD.WIDE.U32 R14, R6.reuse, R12, UR4 ;  /* 0x00000004060e7e25 */ /* 0x041fe2000f8e000c */
[----:B------:R-:W-:Y:S02]  /*0330*/  BSSY.RECONVERGENT B0, `(.L_x_1) ;  /* 0x0000021000007945 */ /* 0x000fe40003800200 */
[----:B---3--:R-:W-:Y:S01]  /*0340*/  UIADD3.X UR11, UPT, UPT, UR11, -0x1, URZ, UP0, !UPT ;  /* 0xffffffff0b0b7890 */ /* 0x008fe200087fe4ff */
[----:B------:R-:W-:Y:S01]  /*0350*/  IMAD R17, R6, R13, R8 ;  /* 0x0000000d06117224 */ /* 0x000fe200078e0208 */
[----:B------:R-:W-:-:S03]  /*0360*/  UISETP.NE.U32.AND UP0, UPT, UR10, URZ, UPT ;  /* 0x000000ff0a00728c */ /* 0x000fc6000bf05070 */
[----:B------:R-:W-:Y:S01]  /*0370*/  IMAD.IADD R22, R15, 0x1, R17 ;  /* 0x000000010f167824 */ /* 0x000fe200078e0211 */
[----:B------:R-:W-:-:S04]  /*0380*/  UISETP.NE.AND.EX UP0, UPT, UR11, URZ, UPT, UP0 ;  /* 0x000000ff0b00728c */ /* 0x000fc8000bf05300 */
[----:B----4-:R-:W-:-:S04]  /*0390*/  LOP3.LUT R8, R22, UR13, RZ, 0xfc, !PT ;  /* 0x0000000d16087c12 */ /* 0x010fc8000f8efcff */
[----:B------:R-:W-:-:S13]  /*03a0*/  ISETP.NE.U32.AND P0, PT, R8, RZ, PT ;  /* 0x000000ff0800720c */ /* 0x000fda0003f05070 */
[----:B------:R-:W-:Y:S05]  /*03b0*/  @P0 BRA `(.L_x_2) ;  /* 0x00000000004c0947 */ /* 0x000fea0003800000 */
[----:B-----5:R-:W2:Y:S01]  /*03c0*/  I2F.U32.RP R8, UR15 ;  /* 0x0000000f00087d06 */ /* 0x020ea20008209000 */
[----:B------:R-:W-:-:S07]  /*03d0*/  ISETP.NE.U32.AND P1, PT, RZ, UR15, PT ;  /* 0x0000000fff007c0c */ /* 0x000fce000bf25070 */
[----:B--2---:R-:W2:Y:S02]  /*03e0*/  MUFU.RCP R8, R8 ;  /* 0x0000000800087308 */ /* 0x004ea40000001000 */
[----:B--2---:R-:W-:-:S06]  /*03f0*/  VIADD R16, R8, 0xffffffe ;  /* 0x0ffffffe08107836 */ /* 0x004fcc0000000000 */
[----:B------:R2:W3:Y:S02]  /*0400*/  F2I.FTZ.U32.TRUNC.NTZ R17, R16 ;  /* 0x0000001000117305 */ /* 0x0004e4000021f000 */
[----:B--2---:R-:W-:Y:S02]  /*0410*/  HFMA2 R16, -RZ, RZ, 0, 0 ;  /* 0x00000000ff107431 */ /* 0x004fe400000001ff */
[----:B---3--:R-:W-:-:S04]  /*0420*/  IMAD.MOV R15, RZ, RZ, -R17 ;  /* 0x000000ffff0f7224 */ /* 0x008fc800078e0a11 */
[----:B------:R-:W-:-:S04]  /*0430*/  IMAD R15, R15, UR15, RZ ;  /* 0x0000000f0f0f7c24 */ /* 0x000fc8000f8e02ff */
[----:B------:R-:W-:Y:S01]  /*0440*/  IMAD.HI.U32 R17, R17, R15, R16 ;  /* 0x0000000f11117227 */ /* 0x000fe200078e0010 */
[----:B------:R-:W-:-:S05]  /*0450*/  MOV R15, RZ ;  /* 0x000000ff000f7202 */ /* 0x000fca0000000f00 */
[----:B------:R-:W-:-:S04]  /*0460*/  IMAD.HI.U32 R17, R17, R14, RZ ;  /* 0x0000000e11117227 */ /* 0x000fc800078e00ff */
[----:B------:R-:W-:-:S04]  /*0470*/  IMAD.MOV R17, RZ, RZ, -R17 ;  /* 0x000000ffff117224 */ /* 0x000fc800078e0a11 */
[----:B------:R-:W-:-:S05]  /*0480*/  IMAD R14, R17, UR15, R14 ;  /* 0x0000000f110e7c24 */ /* 0x000fca000f8e020e */
[----:B------:R-:W-:-:S13]  /*0490*/  ISETP.GE.U32.AND P0, PT, R14, UR15, PT ;  /* 0x0000000f0e007c0c */ /* 0x000fda000bf06070 */
[----:B------:R-:W-:-:S05]  /*04a0*/  @P0 VIADD R14, R14, -UR15 ;  /* 0x8000000f0e0e0c36 */ /* 0x000fca0008000000 */
[----:B------:R-:W-:-:S13]  /*04b0*/  ISETP.GE.U32.AND P0, PT, R14, UR15, PT ;  /* 0x0000000f0e007c0c */ /* 0x000fda000bf06070 */
[----:B------:R-:W-:Y:S01]  /*04c0*/  @P0 VIADD R14, R14, -UR15 ;  /* 0x8000000f0e0e0c36 */ /* 0x000fe20008000000 */
[----:B------:R-:W-:Y:S01]  /*04d0*/  @!P1 LOP3.LUT R14, RZ, UR15, RZ, 0x33, !PT ;  /* 0x0000000fff0e9c12 */ /* 0x000fe2000f8e33ff */
[----:B------:R-:W-:Y:S06]  /*04e0*/  BRA `(.L_x_3) ;  /* 0x0000000000147947 */ /* 0x000fec0003800000 */
.L_x_2:
[----:B------:R-:W-:Y:S01]  /*04f0*/  IMAD.MOV.U32 R8, RZ, RZ, R14 ;  /* 0x000000ffff087224 */ /* 0x000fe200078e000e */
[----:B------:R-:W-:-:S07]  /*0500*/  MOV R10, 0x520 ;  /* 0x00000520000a7802 */ /* 0x000fce0000000f00 */
[----:B01---5:R-:W-:Y:S05]  /*0510*/  CALL.REL.NOINC `($__internal_0_$__cuda_sm20_rem_u64) ;  /* 0x00000010000c7944 */ /* 0x023fea0003c00000 */
[----:B------:R-:W-:Y:S02]  /*0520*/  IMAD.MOV.U32 R14, RZ, RZ, R20 ;  /* 0x000000ffff0e7224 */ /* 0x000fe400078e0014 */
[----:B------:R-:W-:-:S07]  /*0530*/  IMAD.MOV.U32 R15, RZ, RZ, R21 ;  /* 0x000000ffff0f7224 */ /* 0x000fce00078e0015 */
.L_x_3:
[----:B01----:R-:W-:Y:S05]  /*0540*/  BSYNC.RECONVERGENT B0 ;  /* 0x0000000000007941 */ /* 0x003fea0003800200 */
.L_x_1:
[-C--:B------:R-:W-:Y:S01]  /*0550*/  IMAD R8, R9, R12.reuse, RZ ;  /* 0x0000000c09087224 */ /* 0x080fe200078e02ff */
[----:B------:R-:W-:Y:S01]  /*0560*/  BSSY.RECONVERGENT B0, `(.L_x_4) ;  /* 0x000001f000007945 */ /* 0x000fe20003800200 */
[----:B------:R-:W-:-:S04]  /*0570*/  IMAD.WIDE.U32 R16, R2, R12, UR4 ;  /* 0x0000000402107e25 */ /* 0x000fc8000f8e000c */
[----:B------:R-:W-:-:S05]  /*0580*/  IMAD R19, R2, R13, R8 ;  /* 0x0000000d02137224 */ /* 0x000fca00078e0208 */
[----:B------:R-:W-:-:S04]  /*0590*/  IADD3 R22, PT, PT, R17, R19, RZ ;  /* 0x0000001311167210 */ /* 0x000fc80007ffe0ff */
[----:B------:R-:W-:-:S04]  /*05a0*/  LOP3.LUT R8, R22, UR13, RZ, 0xfc, !PT ;  /* 0x0000000d16087c12 */ /* 0x000fc8000f8efcff */
[----:B------:R-:W-:-:S13]  /*05b0*/  ISETP.NE.U32.AND P0, PT, R8, RZ, PT ;  /* 0x000000ff0800720c */ /* 0x000fda0003f05070 */
[----:B------:R-:W-:Y:S05]  /*05c0*/  @P0 BRA `(.L_x_5) ;  /* 0x00000000004c0947 */ /* 0x000fea0003800000 */
[----:B------:R-:W0:Y:S01]  /*05d0*/  I2F.U32.RP R10, UR15 ;  /* 0x0000000f000a7d06 */ /* 0x000e220008209000 */
[----:B------:R-:W-:-:S07]  /*05e0*/  ISETP.NE.U32.AND P1, PT, RZ, UR15, PT ;  /* 0x0000000fff007c0c */ /* 0x000fce000bf25070 */
[----:B0-----:R-:W0:Y:S02]  /*05f0*/  MUFU.RCP R10, R10 ;  /* 0x0000000a000a7308 */ /* 0x001e240000001000 */
[----:B0-----:R-:W-:-:S06]  /*0600*/  VIADD R18, R10, 0xffffffe ;  /* 0x0ffffffe0a127836 */ /* 0x001fcc0000000000 */
[----:B------:R0:W1:Y:S02]  /*0610*/  F2I.FTZ.U32.TRUNC.NTZ R19, R18 ;  /* 0x0000001200137305 */ /* 0x000064000021f000 */
[----:B0-----:R-:W-:Y:S02]  /*0620*/  IMAD.MOV.U32 R18, RZ, RZ, RZ ;  /* 0x000000ffff127224 */ /* 0x001fe400078e00ff */
[----:B-1----:R-:W-:-:S04]  /*0630*/  IMAD.MOV R17, RZ, RZ, -R19 ;  /* 0x000000ffff117224 */ /* 0x002fc800078e0a13 */
[----:B------:R-:W-:-:S04]  /*0640*/  IMAD R17, R17, UR15, RZ ;  /* 0x0000000f11117c24 */ /* 0x000fc8000f8e02ff */
[----:B------:R-:W-:-:S06]  /*0650*/  IMAD.HI.U32 R17, R19, R17, R18 ;  /* 0x0000001113117227 */ /* 0x000fcc00078e0012 */
[----:B------:R-:W-:-:S05]  /*0660*/  IMAD.HI.U32 R8, R17, R16, RZ ;  /* 0x0000001011087227 */ /* 0x000fca00078e00ff */
[----:B------:R-:W-:-:S05]  /*0670*/  IADD3 R17, PT, PT, -R8, RZ, RZ ;  /* 0x000000ff08117210 */ /* 0x000fca0007ffe1ff */
[----:B------:R-:W-:Y:S02]  /*0680*/  IMAD R16, R17, UR15, R16 ;  /* 0x0000000f11107c24 */ /* 0x000fe4000f8e0210 */
[----:B------:R-:W-:-:S03]  /*0690*/  IMAD.MOV.U32 R17, RZ, RZ, RZ ;  /* 0x000000ffff117224 */ /* 0x000fc600078e00ff */
[----:B------:R-:W-:-:S13]  /*06a0*/  ISETP.GE.U32.AND P0, PT, R16, UR15, PT ;  /* 0x0000000f10007c0c */ /* 0x000fda000bf06070 */
[----:B------:R-:W-:-:S05]  /*06b0*/  @P0 VIADD R16, R16, -UR15 ;  /* 0x8000000f10100c36 */ /* 0x000fca0008000000 */
[----:B------:R-:W-:-:S13]  /*06c0*/  ISETP.GE.U32.AND P0, PT, R16, UR15, PT ;  /* 0x0000000f10007c0c */ /* 0x000fda000bf06070 */
[----:B------:R-:W-:Y:S01]  /*06d0*/  @P0 VIADD R16, R16, -UR15 ;  /* 0x8000000f10100c36 */ /* 0x000fe20008000000 */
[----:B------:R-:W-:Y:S01]  /*06e0*/  @!P1 LOP3.LUT R16, RZ, UR15, RZ, 0x33, !PT ;  /* 0x0000000fff109c12 */ /* 0x000fe2000f8e33ff */
[----:B------:R-:W-:Y:S06]  /*06f0*/  BRA `(.L_x_6) ;  /* 0x0000000000147947 */ /* 0x000fec0003800000 */
.L_x_5:
[----:B------:R-:W-:Y:S02]  /*0700*/  MOV R8, R16 ;  /* 0x0000001000087202 */ /* 0x000fe40000000f00 */
[----:B------:R-:W-:-:S07]  /*0710*/  MOV R10, 0x730 ;  /* 0x00000730000a7802 */ /* 0x000fce0000000f00 */
[----:B------:R-:W-:Y:S05]  /*0720*/  CALL.REL.NOINC `($__internal_0_$__cuda_sm20_rem_u64) ;  /* 0x0000000c00887944 */ /* 0x000fea0003c00000 */
[----:B------:R-:W-:Y:S02]  /*0730*/  IMAD.MOV.U32 R16, RZ, RZ, R20 ;  /* 0x000000ffff107224 */ /* 0x000fe400078e0014 */
[----:B------:R-:W-:-:S07]  /*0740*/  IMAD.MOV.U32 R17, RZ, RZ, R21 ;  /* 0x000000ffff117224 */ /* 0x000fce00078e0015 */
.L_x_6:
[----:B------:R-:W-:Y:S05]  /*0750*/  BSYNC.RECONVERGENT B0 ;  /* 0x0000000000007941 */ /* 0x000fea0003800200 */
.L_x_4:
[-C--:B------:R-:W-:Y:S01]  /*0760*/  IMAD R8, R11, R12.reuse, RZ ;  /* 0x0000000c0b087224 */ /* 0x080fe200078e02ff */
[----:B------:R-:W-:Y:S01]  /*0770*/  BSSY.RECONVERGENT B0, `(.L_x_7) ;  /* 0x000001d000007945 */ /* 0x000fe20003800200 */
[----:B------:R-:W-:-:S04]  /*0780*/  IMAD.WIDE.U32 R20, R4, R12, UR4 ;  /* 0x0000000404147e25 */ /* 0x000fc8000f8e000c */
[----:B------:R-:W-:-:S04]  /*0790*/  IMAD R19, R4, R13, R8 ;  /* 0x0000000d04137224 */ /* 0x000fc800078e0208 */
[----:B------:R-:W-:-:S05]  /*07a0*/  IMAD.IADD R22, R21, 0x1, R19 ;  /* 0x0000000115167824 */ /* 0x000fca00078e0213 */
[----:B------:R-:W-:-:S04]  /*07b0*/  LOP3.LUT R8, R22, UR13, RZ, 0xfc, !PT ;  /* 0x0000000d16087c12 */ /* 0x000fc8000f8efcff */
[----:B------:R-:W-:-:S13]  /*07c0*/  ISETP.NE.U32.AND P0, PT, R8, RZ, PT ;  /* 0x000000ff0800720c */ /* 0x000fda0003f05070 */
[----:B------:R-:W-:Y:S05]  /*07d0*/  @P0 BRA `(.L_x_8) ;  /* 0x00000000004c0947 */ /* 0x000fea0003800000 */
[----:B------:R-:W0:Y:S01]  /*07e0*/  I2F.U32.RP R10, UR15 ;  /* 0x0000000f000a7d06 */ /* 0x000e220008209000 */
[----:B------:R-:W-:-:S07]  /*07f0*/  ISETP.NE.U32.AND P1, PT, RZ, UR15, PT ;  /* 0x0000000fff007c0c */ /* 0x000fce000bf25070 */
[----:B0-----:R-:W0:Y:S02]  /*0800*/  MUFU.RCP R10, R10 ;  /* 0x0000000a000a7308 */ /* 0x001e240000001000 */
[----:B0-----:R-:W-:-:S06]  /*0810*/  IADD3 R18, PT, PT, R10, 0xffffffe, RZ ;  /* 0x0ffffffe0a127810 */ /* 0x001fcc0007ffe0ff */
[----:B------:R0:W1:Y:S02]  /*0820*/  F2I.FTZ.U32.TRUNC.NTZ R19, R18 ;  /* 0x0000001200137305 */ /* 0x000064000021f000 */
[----:B0-----:R-:W-:Y:S02]  /*0830*/  IMAD.MOV.U32 R18, RZ, RZ, RZ ;  /* 0x000000ffff127224 */ /* 0x001fe400078e00ff */
[----:B-1----:R-:W-:-:S04]  /*0840*/  IMAD.MOV R21, RZ, RZ, -R19 ;  /* 0x000000ffff157224 */ /* 0x002fc800078e0a13 */
[----:B------:R-:W-:-:S04]  /*0850*/  IMAD R21, R21, UR15, RZ ;  /* 0x0000000f15157c24 */ /* 0x000fc8000f8e02ff */
[----:B------:R-:W-:-:S06]  /*0860*/  IMAD.HI.U32 R21, R19, R21, R18 ;  /* 0x0000001513157227 */ /* 0x000fcc00078e0012 */
[----:B------:R-:W-:-:S04]  /*0870*/  IMAD.HI.U32 R8, R21, R20, RZ ;  /* 0x0000001415087227 */ /* 0x000fc800078e00ff */
[----:B------:R-:W-:Y:S02]  /*0880*/  IMAD.MOV R19, RZ, RZ, -R8 ;  /* 0x000000ffff137224 */ /* 0x000fe400078e0a08 */
[----:B------:R-:W-:Y:S02]  /*0890*/  IMAD.MOV.U32 R21, RZ, RZ, RZ ;  /* 0x000000ffff157224 */ /* 0x000fe400078e00ff */
[----:B------:R-:W-:-:S05]  /*08a0*/  IMAD R20, R19, UR15, R20 ;  /* 0x0000000f13147c24 */ /* 0x000fca000f8e0214 */
[----:B------:R-:W-:-:S13]  /*08b0*/  ISETP.GE.U32.AND P0, PT, R20, UR15, PT ;  /* 0x0000000f14007c0c */ /* 0x000fda000bf06070 */
[----:B------:R-:W-:-:S04]  /*08c0*/  @P0 IADD3 R20, PT, PT, R20, -UR15, RZ ;  /* 0x8000000f14140c10 */ /* 0x000fc8000fffe0ff */
[----:B------:R-:W-:-:S13]  /*08d0*/  ISETP.GE.U32.AND P0, PT, R20, UR15, PT ;  /* 0x0000000f14007c0c */ /* 0x000fda000bf06070 */
[----:B------:R-:W-:Y:S01]  /*08e0*/  @P0 VIADD R20, R20, -UR15 ;  /* 0x8000000f14140c36 */ /* 0x000fe20008000000 */
[----:B------:R-:W-:Y:S01]  /*08f0*/  @!P1 LOP3.LUT R20, RZ, UR15, RZ, 0x33, !PT ;  /* 0x0000000fff149c12 */ /* 0x000fe2000f8e33ff */
[----:B------:R-:W-:Y:S06]  /*0900*/  BRA `(.L_x_9) ;  /* 0x00000000000c7947 */ /* 0x000fec0003800000 */
.L_x_8:
[----:B------:R-:W-:Y:S01]  /*0910*/  IMAD.MOV.U32 R8, RZ, RZ, R20 ;  /* 0x000000ffff087224 */ /* 0x000fe200078e0014 */
[----:B------:R-:W-:-:S07]  /*0920*/  MOV R10, 0x940 ;  /* 0x00000940000a7802 */ /* 0x000fce0000000f00 */
[----:B------:R-:W-:Y:S05]  /*0930*/  CALL.REL.NOINC `($__internal_0_$__cuda_sm20_rem_u64) ;  /* 0x0000000c00047944 */ /* 0x000fea0003c00000 */
.L_x_9:
[----:B------:R-:W-:Y:S05]  /*0940*/  BSYNC.RECONVERGENT B0 ;  /* 0x0000000000007941 */ /* 0x000fea0003800200 */
.L_x_7:
[-C--:B------:R-:W-:Y:S01]  /*0950*/  IMAD R8, R23, R12.reuse, RZ ;  /* 0x0000000c17087224 */ /* 0x080fe200078e02ff */
[----:B------:R-:W-:Y:S01]  /*0960*/  ISETP.NE.U32.AND P0, PT, R16, 0x1, PT ;  /* 0x000000011000780c */ /* 0x000fe20003f05070 */
[----:B------:R-:W-:Y:S01]  /*0970*/  IMAD.WIDE.U32 R18, R5, R12, UR4 ;  /* 0x0000000405127e25 */ /* 0x000fe2000f8e000c */
[----:B------:R-:W-:Y:S01]  /*0980*/  ISETP.EQ.U32.AND P2, PT, R14, 0x1, PT ;  /* 0x000000010e00780c */ /* 0x000fe20003f42070 */
[----:B------:R-:W-:Y:S01]  /*0990*/  BSSY.RECONVERGENT B0, `(.L_x_10) ;  /* 0x0000026000007945 */ /* 0x000fe20003800200 */
[----:B------:R-:W-:Y:S01]  /*09a0*/  ISETP.NE.AND.EX P0, PT, R17, RZ, PT, P0 ;  /* 0x000000ff1100720c */ /* 0x000fe20003f05300 */
[----:B------:R-:W-:Y:S01]  /*09b0*/  IMAD R25, R5, R13, R8 ;  /* 0x0000000d05197224 */ /* 0x000fe200078e0208 */
[----:B------:R-:W-:Y:S02]  /*09c0*/  ISETP.EQ.U32.AND P3, PT, R20, 0x1, PT ;  /* 0x000000011400780c */ /* 0x000fe40003f62070 */
[----:B------:R-:W-:Y:S02]  /*09d0*/  ISETP.EQ.OR.EX P2, PT, R15, RZ, !P0, P2 ;  /* 0x000000ff0f00720c */ /* 0x000fe40004742720 */
[----:B------:R-:W-:-:S02]  /*09e0*/  IADD3 R22, PT, PT, R19, R25, RZ ;  /* 0x0000001913167210 */ /* 0x000fc40007ffe0ff */
[C---:B------:R-:W-:Y:S02]  /*09f0*/  ISETP.EQ.OR.EX P2, PT, R21.reuse, RZ, P2, P3 ;  /* 0x000000ff1500720c */ /* 0x040fe40001742730 */
[----:B------:R-:W-:Y:S02]  /*0a00*/  LOP3.LUT R8, R22, UR13, RZ, 0xfc, !PT ;  /* 0x0000000d16087c12 */ /* 0x000fe4000f8efcff */
[----:B------:R-:W-:Y:S02]  /*0a10*/  ISETP.NE.U32.AND P1, PT, R20, 0x1, PT ;  /* 0x000000011400780c */ /* 0x000fe40003f25070 */
[----:B------:R-:W-:Y:S02]  /*0a20*/  ISETP.NE.U32.AND P3, PT, R8, RZ, PT ;  /* 0x000000ff0800720c */ /* 0x000fe40003f65070 */
[----:B------:R-:W-:Y:S02]  /*0a30*/  ISETP.NE.AND.EX P1, PT, R21, RZ, PT, P1 ;  /* 0x000000ff1500720c */ /* 0x000fe40003f25310 */
[----:B------:R-:W-:-:S04]  /*0a40*/  SEL R14, RZ, 0x1, P0 ;  /* 0x00000001ff0e7807 */ /* 0x000fc80000000000 */
[----:B------:R-:W-:-:S05]  /*0a50*/  SEL R14, R14, 0x2, P1 ;  /* 0x000000020e0e7807 */ /* 0x000fca0000800000 */
[----:B------:R-:W-:Y:S05]  /*0a60*/  @P3 BRA `(.L_x_11) ;  /* 0x00000000004c3947 */ /* 0x000fea0003800000 */
[----:B------:R-:W0:Y:S01]  /*0a70*/  I2F.U32.RP R10, UR15 ;  /* 0x0000000f000a7d06 */ /* 0x000e220008209000 */
[----:B------:R-:W-:Y:S01]  /*0a80*/  ISETP.NE.U32.AND P1, PT, RZ, UR15, PT ;  /* 0x0000000fff007c0c */ /* 0x000fe2000bf25070 */
[----:B------:R-:W-:-:S06]  /*0a90*/  IMAD.MOV.U32 R19, RZ, RZ, RZ ;  /* 0x000000ffff137224 */ /* 0x000fcc00078e00ff */
        /* <DEDUP_REMOVED lines=9> */
[----:B------:R-:W-:-:S05]  /*0b30*/  IMAD R18, R15, UR15, R18 ;  /* 0x0000000f0f127c24 */ /* 0x000fca000f8e0212 */
[----:B------:R-:W-:-:S13]  /*0b40*/  ISETP.GE.U32.AND P0, PT, R18, UR15, PT ;  /* 0x0000000f12007c0c */ /* 0x000fda000bf06070 */
[----:B------:R-:W-:-:S05]  /*0b50*/  @P0 VIADD R18, R18, -UR15 ;  /* 0x8000000f12120c36 */ /* 0x000fca0008000000 */
[----:B------:R-:W-:-:S13]  /*0b60*/  ISETP.GE.U32.AND P0, PT, R18, UR15, PT ;  /* 0x0000000f12007c0c */ /* 0x000fda000bf06070 */
[----:B------:R-:W-:Y:S01]  /*0b70*/  @P0 VIADD R18, R18, -UR15 ;  /* 0x8000000f12120c36 */ /* 0x000fe20008000000 */
[----:B------:R-:W-:Y:S01]  /*0b80*/  @!P1 LOP3.LUT R18, RZ, UR15, RZ, 0x33, !PT ;  /* 0x0000000fff129c12 */ /* 0x000fe2000f8e33ff */
[----:B------:R-:W-:Y:S06]  /*0b90*/  BRA `(.L_x_12) ;  /* 0x0000000000147947 */ /* 0x000fec0003800000 */
.L_x_11:
[----:B------:R-:W-:Y:S02]  /*0ba0*/  MOV R8, R18 ;  /* 0x0000001200087202 */ /* 0x000fe40000000f00 */
[----:B------:R-:W-:-:S07]  /*0bb0*/  MOV R10, 0xbd0 ;  /* 0x00000bd0000a7802 */ /* 0x000fce0000000f00 */
[----:B------:R-:W-:Y:S05]  /*0bc0*/  CALL.REL.NOINC `($__internal_0_$__cuda_sm20_rem_u64) ;  /* 0x0000000800607944 */ /* 0x000fea0003c00000 */
[----:B------:R-:W-:Y:S02]  /*0bd0*/  IMAD.MOV.U32 R18, RZ, RZ, R20 ;  /* 0x000000ffff127224 */ /* 0x000fe400078e0014 */
[----:B------:R-:W-:-:S07]  /*0be0*/  IMAD.MOV.U32 R19, RZ, RZ, R21 ;  /* 0x000000ffff137224 */ /* 0x000fce00078e0015 */
.L_x_12:
[----:B------:R-:W-:Y:S05]  /*0bf0*/  BSYNC.RECONVERGENT B0 ;  /* 0x0000000000007941 */ /* 0x000fea0003800200 */
.L_x_10:
[----:B------:R-:W-:Y:S01]  /*0c00*/  ISETP.EQ.U32.AND P0, PT, R18, 0x1, PT ;  /* 0x000000011200780c */ /* 0x000fe20003f02070 */
[----:B------:R-:W-:-:S03]  /*0c10*/  ULEA UR4, UP1, UR16, UR4, 0x2 ;  /* 0x0000000410047291 */ /* 0x000fc6000f8210ff */
[----:B------:R-:W-:Y:S01]  /*0c20*/  ISETP.EQ.OR.EX P2, PT, R19, RZ, P2, P0 ;  /* 0x000000ff1300720c */ /* 0x000fe20001742700 */
[----:B------:R-:W-:Y:S01]  /*0c30*/  ULEA.HI.X UR5, UR16, UR5, UR17, 0x2, UP1 ;  /* 0x0000000510057291 */ /* 0x000fe200088f1411 */
[----:B------:R-:W-:-:S04]  /*0c40*/  ISETP.NE.U32.AND P0, PT, R18, 0x1, PT ;  /* 0x000000011200780c */ /* 0x000fc80003f05070 */
[----:B------:R-:W-:-:S04]  /*0c50*/  ISETP.NE.AND.EX P0, PT, R19, RZ, PT, P0 ;  /* 0x000000ff1300720c */ /* 0x000fc80003f05300 */
[----:B------:R-:W-:-:S03]  /*0c60*/  SEL R15, R14, 0x3, P0 ;  /* 0x000000030e0f7807 */ /* 0x000fc60000000000 */
[----:B------:R-:W0:Y:S01]  /*0c70*/  @P2 LDC.64 R16, c[0x0][0x390] ;  /* 0x0000e400ff102b82 */ /* 0x000e220000000a00 */
[----:B------:R-:W-:-:S05]  /*0c80*/  @P2 IADD3 R14, P0, PT, R0, R15, RZ ;  /* 0x0000000f000e2210 */ /* 0x000fca0007f1e0ff */
[----:B------:R-:W-:Y:S01]  /*0c90*/  @P2 IMAD.X R15, RZ, RZ, R3, P0 ;  /* 0x000000ffff0f2224 */ /* 0x000fe200000e0603 */
[----:B------:R-:W-:-:S04]  /*0ca0*/  IADD3 R0, P0, PT, R0, 0x4, RZ ;  /* 0x0000000400007810 */ /* 0x000fc80007f1e0ff */
[----:B------:R-:W-:Y:S01]  /*0cb0*/  IADD3.X R3, PT, PT, RZ, R3, RZ, P0, !PT ;  /* 0x00000003ff037210 */ /* 0x000fe200007fe4ff */
[----:B0-----:R0:W-:Y:S01]  /*0cc0*/  @P2 STG.E.64 desc[UR8][R16.64], R14 ;  /* 0x0000000e10002986 */ /* 0x0011e2000c101b08 */
[----:B------:R-:W-:Y:S07]  /*0cd0*/  BRA.U UP0, `(.L_x_13) ;  /* 0xfffffff500887547 */ /* 0x000fee000b83ffff */
.L_x_0:
[----:B------:R-:W-:-:S04]  /*0ce0*/  ISETP.NE.U32.AND P0, PT, RZ, UR12, PT ;  /* 0x0000000cff007c0c */ /* 0x000fc8000bf05070 */
[----:B------:R-:W-:-:S13]  /*0cf0*/  ISETP.NE.AND.EX P0, PT, RZ, RZ, PT, P0 ;  /* 0x000000ffff00720c */ /* 0x000fda0003f05300 */
[----:B01----:R-:W-:Y:S05]  /*0d00*/  @!P0 EXIT ;  /* 0x000000000000894d */ /* 0x003fea0003800000 */
[----:B------:R-:W-:-:S04]  /*0d10*/  UISETP.NE.U32.AND UP0, UPT, UR12, 0x1, UPT ;  /* 0x000000010c00788c */ /* 0x000fc8000bf05070 */
[----:B------:R-:W-:-:S09]  /*0d20*/  UISETP.NE.AND.EX UP0, UPT, URZ, URZ, UPT, UP0 ;  /* 0x000000ffff00728c */ /* 0x000fd2000bf05300 */
[----:B------:R-:W-:Y:S05]  /*0d30*/  BRA.U !UP0, `(.L_x_14) ;  /* 0x0000000508487547 */ /* 0x000fea000b800000 */
[----:B------:R-:W0:Y:S01]  /*0d40*/  LDCU.64 UR4, c[0x0][0x388] ;  /* 0x00007100ff0477ac */ /* 0x000e220008000a00 */
[----:B------:R-:W-:Y:S01]  /*0d50*/  BSSY.RECONVERGENT B0, `(.L_x_15) ;  /* 0x0000022000007945 */ /* 0x000fe20003800200 */
[----:B------:R-:W1:Y:S01]  /*0d60*/  LDCU UR10, c[0x0][0x384] ;  /* 0x00007080ff0a77ac */ /* 0x000e620008000800 */
[----:B0-----:R-:W-:Y:S02]  /*0d70*/  IMAD R7, R3, UR4, RZ ;  /* 0x0000000403077c24 */ /* 0x001fe4000f8e02ff */
[----:B------:R-:W-:-:S04]  /*0d80*/  IMAD.WIDE.U32 R4, R0, UR4, RZ ;  /* 0x0000000400047c25 */ /* 0x000fc8000f8e00ff */
[----:B------:R-:W-:-:S04]  /*0d90*/  IMAD R7, R0, UR5, R7 ;  /* 0x0000000500077c24 */ /* 0x000fc8000f8e0207 */
[----:B------:R-:W-:-:S05]  /*0da0*/  IMAD.IADD R22, R5, 0x1, R7 ;  /* 0x0000000105167824 */ /* 0x000fca00078e0207 */
[----:B-1----:R-:W-:-:S04]  /*0db0*/  LOP3.LUT R2, R22, UR10, RZ, 0xfc, !PT ;  /* 0x0000000a16027c12 */ /* 0x002fc8000f8efcff */
[----:B------:R-:W-:-:S13]  /*0dc0*/  ISETP.NE.U32.AND P0, PT, R2, RZ, PT ;  /* 0x000000ff0200720c */ /* 0x000fda0003f05070 */
[----:B------:R-:W-:Y:S05]  /*0dd0*/  @P0 BRA `(.L_x_16) ;  /* 0x0000000000500947 */ /* 0x000fea0003800000 */
[----:B------:R-:W0:Y:S01]  /*0de0*/  LDCU UR4, c[0x0][0x380] ;  /* 0x00007000ff0477ac */ /* 0x000e220008000800 */
[----:B------:R-:W-:Y:S01]  /*0df0*/  HFMA2 R6, -RZ, RZ, 0, 0 ;  /* 0x00000000ff067431 */ /* 0x000fe200000001ff */
[----:B0-----:R-:W0:Y:S01]  /*0e00*/  I2F.U32.RP R8, UR4 ;  /* 0x0000000400087d06 */ /* 0x001e220008209000 */
[----:B------:R-:W-:-:S07]  /*0e10*/  ISETP.NE.U32.AND P1, PT, RZ, UR4, PT ;  /* 0x00000004ff007c0c */ /* 0x000fce000bf25070 */
[----:B0-----:R-:W0:Y:S02]  /*0e20*/  MUFU.RCP R8, R8 ;  /* 0x0000000800087308 */ /* 0x001e240000001000 */
[----:B0-----:R-:W-:-:S06]  /*0e30*/  VIADD R9, R8, 0xffffffe ;  /* 0x0ffffffe08097836 */ /* 0x001fcc0000000000 */
[----:B------:R-:W0:Y:S02]  /*0e40*/  F2I.FTZ.U32.TRUNC.NTZ R7, R9 ;  /* 0x0000000900077305 */ /* 0x000e24000021f000 */
[----:B0-----:R-:W-:-:S04]  /*0e50*/  IMAD.MOV R11, RZ, RZ, -R7 ;  /* 0x000000ffff0b7224 */ /* 0x001fc800078e0a07 */
[----:B------:R-:W-:-:S04]  /*0e60*/  IMAD R11, R11, UR4, RZ ;  /* 0x000000040b0b7c24 */ /* 0x000fc8000f8e02ff */
[----:B------:R-:W-:-:S06]  /*0e70*/  IMAD.HI.U32 R11, R7, R11, R6 ;  /* 0x0000000b070b7227 */ /* 0x000fcc00078e0006 */
[----:B------:R-:W-:-:S04]  /*0e80*/  IMAD.HI.U32 R2, R11, R4, RZ ;  /* 0x000000040b027227 */ /* 0x000fc800078e00ff */
[----:B------:R-:W-:-:S04]  /*0e90*/  IMAD.MOV R7, RZ, RZ, -R2 ;  /* 0x000000ffff077224 */ /* 0x000fc800078e0a02 */
[----:B------:R-:W-:Y:S01]  /*0ea0*/  IMAD R6, R7, UR4, R4 ;  /* 0x0000000407067c24 */ /* 0x000fe2000f8e0204 */
[----:B------:R-:W-:-:S04]  /*0eb0*/  MOV R7, RZ ;  /* 0x000000ff00077202 */ /* 0x000fc80000000f00 */
[----:B------:R-:W-:-:S13]  /*0ec0*/  ISETP.GE.U32.AND P0, PT, R6, UR4, PT ;  /* 0x0000000406007c0c */ /* 0x000fda000bf06070 */
[----:B------:R-:W-:-:S05]  /*0ed0*/  @P0 VIADD R6, R6, -UR4 ;  /* 0x8000000406060c36 */ /* 0x000fca0008000000 */
[----:B------:R-:W-:-:S13]  /*0ee0*/  ISETP.GE.U32.AND P0, PT, R6, UR4, PT ;  /* 0x0000000406007c0c */ /* 0x000fda000bf06070 */
[----:B------:R-:W-:Y:S01]  /*0ef0*/  @P0 VIADD R6, R6, -UR4 ;  /* 0x8000000406060c36 */ /* 0x000fe20008000000 */
[----:B------:R-:W-:Y:S01]  /*0f00*/  @!P1 LOP3.LUT R6, RZ, UR4, RZ, 0x33, !PT ;  /* 0x00000004ff069c12 */ /* 0x000fe2000f8e33ff */
[----:B------:R-:W-:Y:S06]  /*0f10*/  BRA `(.L_x_17) ;  /* 0x0000000000147947 */ /* 0x000fec0003800000 */
.L_x_16:
[----:B------:R-:W-:Y:S01]  /*0f20*/  IMAD.MOV.U32 R8, RZ, RZ, R4 ;  /* 0x000000ffff087224 */ /* 0x000fe200078e0004 */
[----:B------:R-:W-:-:S07]  /*0f30*/  MOV R10, 0xf50 ;  /* 0x00000f50000a7802 */ /* 0x000fce0000000f00 */
[----:B------:R-:W-:Y:S05]  /*0f40*/  CALL.REL.NOINC `($__internal_0_$__cuda_sm20_rem_u64) ;  /* 0x0000000400807944 */ /* 0x000fea0003c00000 */
[----:B------:R-:W-:Y:S02]  /*0f50*/  IMAD.MOV.U32 R6, RZ, RZ, R20 ;  /* 0x000000ffff067224 */ /* 0x000fe400078e0014 */
[----:B------:R-:W-:-:S07]  /*0f60*/  IMAD.MOV.U32 R7, RZ, RZ, R21 ;  /* 0x000000ffff077224 */ /* 0x000fce00078e0015 */
.L_x_17:
[----:B------:R-:W-:Y:S05]  /*0f70*/  BSYNC.RECONVERGENT B0 ;  /* 0x0000000000007941 */ /* 0x000fea0003800200 */
.L_x_15:
[----:B------:R-:W0:Y:S01]  /*0f80*/  LDCU.64 UR4, c[0x0][0x388] ;  /* 0x00007100ff0477ac */ /* 0x000e220008000a00 */
[----:B------:R-:W-:Y:S01]  /*0f90*/  BSSY.RECONVERGENT B0, `(.L_x_18) ;  /* 0x000001f000007945 */ /* 0x000fe20003800200 */
[----:B------:R-:W1:Y:S01]  /*0fa0*/  LDCU UR10, c[0x0][0x384] ;  /* 0x00007080ff0a77ac */ /* 0x000e620008000800 */
[----:B0-----:R-:W-:-:S04]  /*0fb0*/  IADD3 R8, P0, PT, R4, UR4, RZ ;  /* 0x0000000404087c10 */ /* 0x001fc8000ff1e0ff */
[----:B------:R-:W-:-:S04]  /*0fc0*/  IADD3.X R22, PT, PT, R22, UR5, RZ, P0, !PT ;  /* 0x0000000516167c10 */ /* 0x000fc800087fe4ff */
[----:B-1----:R-:W-:-:S04]  /*0fd0*/  LOP3.LUT R2, R22, UR10, RZ, 0xfc, !PT ;  /* 0x0000000a16027c12 */ /* 0x002fc8000f8efcff */
[----:B------:R-:W-:-:S13]  /*0fe0*/  ISETP.NE.U32.AND P0, PT, R2, RZ, PT ;  /* 0x000000ff0200720c */ /* 0x000fda0003f05070 */
[----:B------:R-:W-:Y:S05]  /*0ff0*/  @P0 BRA `(.L_x_19) ;  /* 0x0000000000500947 */ /* 0x000fea0003800000 */
[----:B------:R-:W0:Y:S01]  /*1000*/  LDCU UR4, c[0x0][0x380] ;  /* 0x00007000ff0477ac */ /* 0x000e220008000800 */
[----:B------:R-:W-:Y:S01]  /*1010*/  IMAD.MOV.U32 R4, RZ, RZ, RZ ;  /* 0x000000ffff047224 */ /* 0x000fe200078e00ff */
[----:B0-----:R-:W0:Y:S01]  /*1020*/  I2F.U32.RP R9, UR4 ;  /* 0x0000000400097d06 */ /* 0x001e220008209000 */
[----:B------:R-:W-:-:S07]  /*1030*/  ISETP.NE.U32.AND P1, PT, RZ, UR4, PT ;  /* 0x00000004ff007c0c */ /* 0x000fce000bf25070 */
[----:B0-----:R-:W0:Y:S02]  /*1040*/  MUFU.RCP R9, R9 ;  /* 0x0000000900097308 */ /* 0x001e240000001000 */
[----:B0-----:R-:W-:-:S06]  /*1050*/  IADD3 R5, PT, PT, R9, 0xffffffe, RZ ;  /* 0x0ffffffe09057810 */ /* 0x001fcc0007ffe0ff */
[----:B------:R-:W0:Y:S02]  /*1060*/  F2I.FTZ.U32.TRUNC.NTZ R5, R5 ;  /* 0x0000000500057305 */ /* 0x000e24000021f000 */
[----:B0-----:R-:W-:-:S04]  /*1070*/  IMAD.MOV R11, RZ, RZ, -R5 ;  /* 0x000000ffff0b7224 */ /* 0x001fc800078e0a05 */
[----:B------:R-:W-:-:S04]  /*1080*/  IMAD R11, R11, UR4, RZ ;  /* 0x000000040b0b7c24 */ /* 0x000fc8000f8e02ff */
[----:B------:R-:W-:-:S04]  /*1090*/  IMAD.HI.U32 R11, R5, R11, R4 ;  /* 0x0000000b050b7227 */ /* 0x000fc800078e0004 */
[----:B------:R-:W-:Y:S02]  /*10a0*/  IMAD.MOV.U32 R5, RZ, RZ, RZ ;  /* 0x000000ffff057224 */ /* 0x000fe400078e00ff */
[----:B------:R-:W-:-:S04]  /*10b0*/  IMAD.HI.U32 R2, R11, R8, RZ ;  /* 0x000000080b027227 */ /* 0x000fc800078e00ff */
[----:B------:R-:W-:-:S04]  /*10c0*/  IMAD.MOV R2, RZ, RZ, -R2 ;  /* 0x000000ffff027224 */ /* 0x000fc800078e0a02 */
[----:B------:R-:W-:-:S05]  /*10d0*/  IMAD R4, R2, UR4, R8 ;  /* 0x0000000402047c24 */ /* 0x000fca000f8e0208 */
[----:B------:R-:W-:-:S13]  /*10e0*/  ISETP.GE.U32.AND P0, PT, R4, UR4, PT ;  /* 0x0000000404007c0c */ /* 0x000fda000bf06070 */
[----:B------:R-:W-:-:S04]  /*10f0*/  @P0 IADD3 R4, PT, PT, R4, -UR4, RZ ;  /* 0x8000000404040c10 */ /* 0x000fc8000fffe0ff */
[----:B------:R-:W-:-:S13]  /*1100*/  ISETP.GE.U32.AND P0, PT, R4, UR4, PT ;  /* 0x0000000404007c0c */ /* 0x000fda000bf06070 */
[----:B------:R-:W-:Y:S01]  /*1110*/  @P0 VIADD R4, R4, -UR4 ;  /* 0x8000000404040c36 */ /* 0x000fe20008000000 */
[----:B------:R-:W-:Y:S01]  /*1120*/  @!P1 LOP3.LUT R4, RZ, UR4, RZ, 0x33, !PT ;  /* 0x00000004ff049c12 */ /* 0x000fe2000f8e33ff */
[----:B------:R-:W-:Y:S06]  /*1130*/  BRA `(.L_x_20) ;  /* 0x0000000000107947 */ /* 0x000fec0003800000 */
.L_x_19:
[----:B------:R-:W-:-:S07]  /*1140*/  MOV R10, 0x1160 ;  /* 0x00001160000a7802 */ /* 0x000fce0000000f00 */
[----:B------:R-:W-:Y:S05]  /*1150*/  CALL.REL.NOINC `($__internal_0_$__cuda_sm20_rem_u64) ;  /* 0x0000000000fc7944 */ /* 0x000fea0003c00000 */
[----:B------:R-:W-:Y:S01]  /*1160*/  IMAD.MOV.U32 R4, RZ, RZ, R20 ;  /* 0x000000ffff047224 */ /* 0x000fe200078e0014 */
[----:B------:R-:W-:-:S07]  /*1170*/  MOV R5, R21 ;  /* 0x0000001500057202 */ /* 0x000fce0000000f00 */
.L_x_20:
[----:B------:R-:W-:Y:S05]  /*1180*/  BSYNC.RECONVERGENT B0 ;  /* 0x0000000000007941 */ /* 0x000fea0003800200 */
.L_x_18:
[----:B------:R-:W-:Y:S02]  /*1190*/  ISETP.NE.U32.AND P0, PT, R4, 0x1, PT ;  /* 0x000000010400780c */ /* 0x000fe40003f05070 */
[----:B------:R-:W-:Y:S02]  /*11a0*/  ISETP.NE.U32.AND P1, PT, R6, 0x1, PT ;  /* 0x000000010600780c */ /* 0x000fe40003f25070 */
[----:B------:R-:W-:-:S04]  /*11b0*/  ISETP.NE.AND.EX P0, PT, R5, RZ, PT, P0 ;  /* 0x000000ff0500720c */ /* 0x000fc80003f05300 */
[----:B------:R-:W-:Y:S02]  /*11c0*/  ISETP.NE.AND.EX P0, PT, R7, RZ, P0, P1 ;  /* 0x000000ff0700720c */ /* 0x000fe40000705310 */
[----:B------:R-:W-:-:S04]  /*11d0*/  ISETP.NE.U32.AND P1, PT, R4, 0x1, PT ;  /* 0x000000010400780c */ /* 0x000fc80003f25070 */
[----:B------:R-:W-:-:S04]  /*11e0*/  ISETP.NE.AND.EX P1, PT, R5, RZ, PT, P1 ;  /* 0x000000ff0500720c */ /* 0x000fc80003f25310 */
[----:B------:R-:W-:-:S03]  /*11f0*/  SEL R5, RZ, 0x1, P1 ;  /* 0x00000001ff057807 */ /* 0x000fc60000800000 */
[----:B------:R-:W0:Y:S01]  /*1200*/  @!P0 LDC.64 R6, c[0x0][0x390] ;  /* 0x0000e400ff068b82 */ /* 0x000e220000000a00 */
[----:B------:R-:W-:-:S05]  /*1210*/  @!P0 IADD3 R4, P1, PT, R5, R0, RZ ;  /* 0x0000000005048210 */ /* 0x000fca0007f3e0ff */
[----:B------:R-:W-:-:S05]  /*1220*/  @!P0 IMAD.X R5, RZ, RZ, R3, P1 ;  /* 0x000000ffff058224 */ /* 0x000fca00008e0603 */
[----:B0-----:R0:W-:Y:S01]  /*1230*/  @!P0 STG.E.64 desc[UR8][R6.64], R4 ;  /* 0x0000000406008986 */ /* 0x0011e2000c101b08 */
[----:B------:R-:W-:-:S05]  /*1240*/  IADD3 R0, P0, PT, R0, 0x2, RZ ;  /* 0x0000000200007810 */ /* 0x000fca0007f1e0ff */
[----:B------:R-:W-:-:S08]  /*1250*/  IMAD.X R3, RZ, RZ, R3, P0 ;  /* 0x000000ffff037224 */ /* 0x000fd000000e0603 */
.L_x_14:
[----:B------:R-:W1:Y:S02]  /*1260*/  LDC R2, c[0x0][0x398] ;  /* 0x0000e600ff027b82 */ /* 0x000e640000000800 */
[----:B-1----:R-:W-:-:S04]  /*1270*/  LOP3.LUT R2, R2, 0x1, RZ, 0xc0, !PT ;  /* 0x0000000102027812 */ /* 0x002fc800078ec0ff */
[----:B------:R-:W-:-:S04]  /*1280*/  ISETP.NE.U32.AND P0, PT, R2, 0x1, PT ;  /* 0x000000010200780c */ /* 0x000fc80003f05070 */
[----:B------:R-:W-:-:S13]  /*1290*/  ISETP.NE.U32.AND.EX P0, PT, RZ, RZ, PT, P0 ;  /* 0x000000ffff00720c */ /* 0x000fda0003f05100 */
[----:B------:R-:W-:Y:S05]  /*12a0*/  @P0 EXIT ;  /* 0x000000000000094d */ /* 0x000fea0003800000 */
        /* <DEDUP_REMOVED lines=19> */
[----:B------:R-:W-:-:S06]  /*13e0*/  IMAD.HI.U32 R9, R5, R9, R4 ;  /* 0x0000000905097227 */ /* 0x000fcc00078e0004 */
[----:B------:R-:W-:-:S04]  /*13f0*/  IMAD.HI.U32 R2, R9, R8, RZ ;  /* 0x0000000809027227 */ /* 0x000fc800078e00ff */
[----:B------:R-:W-:-:S04]  /*1400*/  IMAD.MOV R5, RZ, RZ, -R2 ;  /* 0x000000ffff057224 */ /* 0x000fc800078e0a02 */
[----:B------:R-:W-:Y:S02]  /*1410*/  IMAD R4, R5, UR4, R8 ;  /* 0x0000000405047c24 */ /* 0x000fe4000f8e0208 */
[----:B------:R-:W-:-:S03]  /*1420*/  IMAD.MOV.U32 R5, RZ, RZ, RZ ;  /* 0x000000ffff057224 */ /* 0x000fc600078e00ff */
[----:B------:R-:W-:-:S13]  /*1430*/  ISETP.GE.U32.AND P0, PT, R4, UR4, PT ;  /* 0x0000000404007c0c */ /* 0x000fda000bf06070 */
[----:B------:R-:W-:-:S04]  /*1440*/  @P0 IADD3 R4, PT, PT, R4, -UR4, RZ ;  /* 0x8000000404040c10 */ /* 0x000fc8000fffe0ff */
[----:B------:R-:W-:-:S13]  /*1450*/  ISETP.GE.U32.AND P0, PT, R4, UR4, PT ;  /* 0x0000000404007c0c */ /* 0x000fda000bf06070 */
[----:B------:R-:W-:Y:S01]  /*1460*/  @P0 VIADD R4, R4, -UR4 ;  /* 0x8000000404040c36 */ /* 0x000fe20008000000 */
[----:B------:R-:W-:Y:S01]  /*1470*/  @!P1 LOP3.LUT R4, RZ, UR4, RZ, 0x33, !PT ;  /* 0x00000004ff049c12 */ /* 0x000fe2000f8e33ff */
[----:B------:R-:W-:Y:S06]  /*1480*/  BRA `(.L_x_23) ;  /* 0x0000000000107947 */ /* 0x000fec0003800000 */
.L_x_22:
[----:B------:R-:W-:-:S07]  /*1490*/  MOV R10, 0x14b0 ;  /* 0x000014b0000a7802 */ /* 0x000fce0000000f00 */
[----:B------:R-:W-:Y:S05]  /*14a0*/  CALL.REL.NOINC `($__internal_0_$__cuda_sm20_rem_u64) ;  /* 0x0000000000287944 */ /* 0x000fea0003c00000 */
[----:B------:R-:W-:Y:S01]  /*14b0*/  IMAD.MOV.U32 R4, RZ, RZ, R20 ;  /* 0x000000ffff047224 */ /* 0x000fe200078e0014 */
[----:B------:R-:W-:-:S07]  /*14c0*/  MOV R5, R21 ;  /* 0x0000001500057202 */ /* 0x000fce0000000f00 */
.L_x_23:
[----:B------:R-:W-:Y:S05]  /*14d0*/  BSYNC.RECONVERGENT B0 ;  /* 0x0000000000007941 */ /* 0x000fea0003800200 */
.L_x_21:
[----:B------:R-:W-:-:S04]  /*14e0*/  ISETP.NE.U32.AND P0, PT, R4, 0x1, PT ;  /* 0x000000010400780c */ /* 0x000fc80003f05070 */
[----:B------:R-:W-:-:S13]  /*14f0*/  ISETP.NE.AND.EX P0, PT, R5, RZ, PT, P0 ;  /* 0x000000ff0500720c */ /* 0x000fda0003f05300 */
[----:B------:R-:W-:Y:S05]  /*1500*/  @P0 EXIT ;  /* 0x000000000000094d */ /* 0x000fea0003800000 */
[----:B------:R-:W0:Y:S01]  /*1510*/  LDC.64 R4, c[0x0][0x390] ;  /* 0x0000e400ff047b82 */ /* 0x000e220000000a00 */
[----:B------:R-:W-:-:S05]  /*1520*/  IMAD.MOV.U32 R2, RZ, RZ, R0 ;  /* 0x000000ffff027224 */ /* 0x000fca00078e0000 */
[----:B0-----:R-:W-:Y:S01]  /*1530*/  STG.E.64 desc[UR8][R4.64], R2 ;  /* 0x0000000204007986 */ /* 0x001fe2000c101b08 */
[----:B------:R-:W-:Y:S05]  /*1540*/  EXIT ;  /* 0x000000000000794d */ /* 0x000fea0003800000 */
        .weak           $__internal_0_$__cuda_sm20_rem_u64
        .type           $__internal_0_$__cuda_sm20_rem_u64,@function
        .size           $__internal_0_$__cuda_sm20_rem_u64,(.L_x_25 - $__internal_0_$__cuda_sm20_rem_u64)
$__internal_0_$__cuda_sm20_rem_u64:
[----:B------:R-:W0:Y:S08]  /*1550*/  I2F.U64.RP R24, UR6 ;  /* 0x0000000600187d12 */ /* 0x000e300008309000 */
[----:B0-----:R-:W0:Y:S02]  /*1560*/  MUFU.RCP R24, R24 ;  /* 0x0000001800187308 */ /* 0x001e240000001000 */
[----:B0-----:R-:W-:-:S06]  /*1570*/  VIADD R20, R24, 0x1ffffffe ;  /* 0x1ffffffe18147836 */ /* 0x001fcc0000000000 */
[----:B------:R-:W0:Y:S02]  /*1580*/  F2I.U64.TRUNC R20, R20 ;  /* 0x0000001400147311 */ /* 0x000e24000020d800 */
[----:B0-----:R-:W-:-:S04]  /*1590*/  IMAD.WIDE.U32 R18, R20, UR6, RZ ;  /* 0x0000000614127c25 */ /* 0x001fc8000f8e00ff */
[C---:B------:R-:W-:Y:S01]  /*15a0*/  IMAD R25, R20.reuse, UR7, R19 ;  /* 0x0000000714197c24 */ /* 0x040fe2000f8e0213 */
[----:B------:R-:W-:Y:S01]  /*15b0*/  IADD3 R19, P0, PT, RZ, -R18, RZ ;  /* 0x80000012ff137210 */ /* 0x000fe20007f1e0ff */
[----:B------:R-:W-:Y:S02]  /*15c0*/  IMAD.MOV.U32 R27, RZ, RZ, R20 ;  /* 0x000000ffff1b7224 */ /* 0x000fe400078e0014 */
[----:B------:R-:W-:Y:S02]  /*15d0*/  IMAD R25, R21, UR6, R25 ;  /* 0x0000000615197c24 */ /* 0x000fe4000f8e0219 */
[----:B------:R-:W-:-:S03]  /*15e0*/  IMAD.HI.U32 R26, R20, R19, RZ ;  /* 0x00000013141a7227 */ /* 0x000fc600078e00ff */
[----:B------:R-:W-:-:S05]  /*15f0*/  IADD3.X R25, PT, PT, RZ, ~R25, RZ, P0, !PT ;  /* 0x80000019ff197210 */ /* 0x000fca00007fe4ff */
[----:B------:R-:W-:-:S04]  /*1600*/  IMAD.WIDE.U32 R26, P0, R20, R25, R26 ;  /* 0x00000019141a7225 */ /* 0x000fc8000780001a */
[----:B------:R-:W-:-:S04]  /*1610*/  IMAD.HI.U32 R20, R21, R25, RZ ;  /* 0x0000001915147227 */ /* 0x000fc800078e00ff */
[----:B------:R-:W-:-:S04]  /*1620*/  IMAD.HI.U32 R18, P1, R21, R19, R26 ;  /* 0x0000001315127227 */ /* 0x000fc8000782001a */
[----:B------:R-:W-:Y:S02]  /*1630*/  IMAD R19, R21, R25, RZ ;  /* 0x0000001915137224 */ /* 0x000fe400078e02ff */
[----:B------:R-:W-:-:S03]  /*1640*/  IMAD.X R25, R20, 0x1, R21, P0 ;  /* 0x0000000114197824 */ /* 0x000fc600000e0615 */
[----:B------:R-:W-:-:S04]  /*1650*/  IADD3 R19, P3, PT, R19, R18, RZ ;  /* 0x0000001213137210 */ /* 0x000fc80007f7e0ff */
[----:B------:R-:W-:Y:S01]  /*1660*/  IADD3.X R25, PT, PT, RZ, RZ, R25, P3, P1 ;  /* 0x000000ffff197210 */ /* 0x000fe20001fe2419 */
[----:B------:R-:W-:-:S04]  /*1670*/  IMAD.WIDE.U32 R20, R19, UR6, RZ ;  /* 0x0000000613147c25 */ /* 0x000fc8000f8e00ff */
[----:B------:R-:W-:Y:S01]  /*1680*/  IMAD R18, R19, UR7, R21 ;  /* 0x0000000713127c24 */ /* 0x000fe2000f8e0215 */
[----:B------:R-:W-:-:S03]  /*1690*/  IADD3 R21, P0, PT, RZ, -R20, RZ ;  /* 0x80000014ff157210 */ /* 0x000fc60007f1e0ff */
[----:B------:R-:W-:Y:S02]  /*16a0*/  IMAD R20, R25, UR6, R18 ;  /* 0x0000000619147c24 */ /* 0x000fe4000f8e0212 */
[----:B------:R-:W-:-:S03]  /*16b0*/  IMAD.HI.U32 R18, R19, R21, RZ ;  /* 0x0000001513127227 */ /* 0x000fc600078e00ff */
[----:B------:R-:W-:-:S05]  /*16c0*/  IADD3.X R20, PT, PT, RZ, ~R20, RZ, P0, !PT ;  /* 0x80000014ff147210 */ /* 0x000fca00007fe4ff */
[----:B------:R-:W-:-:S04]  /*16d0*/  IMAD.WIDE.U32 R18, P0, R19, R20, R18 ;  /* 0x0000001413127225 */ /* 0x000fc80007800012 */
[C---:B------:R-:W-:Y:S02]  /*16e0*/  IMAD R24, R25.reuse, R20, RZ ;  /* 0x0000001419187224 */ /* 0x040fe400078e02ff */
[----:B------:R-:W-:-:S04]  /*16f0*/  IMAD.HI.U32 R19, P1, R25, R21, R18 ;  /* 0x0000001519137227 */ /* 0x000fc80007820012 */
[----:B------:R-:W-:Y:S01]  /*1700*/  IMAD.HI.U32 R20, R25, R20, RZ ;  /* 0x0000001419147227 */ /* 0x000fe200078e00ff */
[----:B------:R-:W-:-:S03]  /*1710*/  IADD3 R19, P3, PT, R24, R19, RZ ;  /* 0x0000001318137210 */ /* 0x000fc60007f7e0ff */
[----:B------:R-:W-:Y:S02]  /*1720*/  IMAD.X R25, R20, 0x1, R25, P0 ;  /* 0x0000000114197824 */ /* 0x000fe400000e0619 */
[----:B------:R-:W-:-:S03]  /*1730*/  IMAD.HI.U32 R20, R19, R8, RZ ;  /* 0x0000000813147227 */ /* 0x000fc600078e00ff */
[----:B------:R-:W-:Y:S01]  /*1740*/  IADD3.X R25, PT, PT, RZ, RZ, R25, P3, P1 ;  /* 0x000000ffff197210 */ /* 0x000fe20001fe2419 */
[----:B------:R-:W-:Y:S02]  /*1750*/  IMAD.MOV.U32 R21, RZ, RZ, RZ ;  /* 0x000000ffff157224 */ /* 0x000fe400078e00ff */
[----:B------:R-:W-:-:S04]  /*1760*/  IMAD.WIDE.U32 R20, R19, R22, R20 ;  /* 0x0000001613147225 */ /* 0x000fc800078e0014 */
[C---:B------:R-:W-:Y:S02]  /*1770*/  IMAD R18, R25.reuse, R22, RZ ;  /* 0x0000001619127224 */ /* 0x040fe400078e02ff */
[----:B------:R-:W-:-:S04]  /*1780*/  IMAD.HI.U32 R21, P0, R25, R8, R20 ;  /* 0x0000000819157227 */ /* 0x000fc80007800014 */
[----:B------:R-:W-:Y:S01]  /*1790*/  IMAD.HI.U32 R20, R25, R22, RZ ;  /* 0x0000001619147227 */ /* 0x000fe200078e00ff */
[----:B------:R-:W-:-:S04]  /*17a0*/  IADD3 R21, P1, PT, R18, R21, RZ ;  /* 0x0000001512157210 */ /* 0x000fc80007f3e0ff */
[----:B------:R-:W-:Y:S01]  /*17b0*/  IADD3.X R20, PT, PT, R20, RZ, RZ, P0, !PT ;  /* 0x000000ff14147210 */ /* 0x000fe200007fe4ff */
[----:B------:R-:W-:-:S04]  /*17c0*/  IMAD.WIDE.U32 R18, R21, UR6, RZ ;  /* 0x0000000615127c25 */ /* 0x000fc8000f8e00ff */
[----:B------:R-:W-:Y:S01]  /*17d0*/  IMAD.X R20, RZ, RZ, R20, P1 ;  /* 0x000000ffff147224 */ /* 0x000fe200008e0614 */
[----:B------:R-:W-:Y:S01]  /*17e0*/  IADD3 R18, P1, PT, -R18, R8, RZ ;  /* 0x0000000812127210 */ /* 0x000fe20007f3e1ff */
[----:B------:R-:W-:-:S03]  /*17f0*/  IMAD R19, R21, UR7, R19 ;  /* 0x0000000715137c24 */ /* 0x000fc6000f8e0213 */
[----:B------:R-:W-:Y:S01]  /*1800*/  ISETP.GE.U32.AND P0, PT, R18, UR6, PT ;  /* 0x0000000612007c0c */ /* 0x000fe2000bf06070 */
[----:B------:R-:W-:-:S04]  /*1810*/  IMAD R19, R20, UR6, R19 ;  /* 0x0000000614137c24 */ /* 0x000fc8000f8e0213 */
[----:B------:R-:W-:Y:S01]  /*1820*/  IMAD.X R21, R22, 0x1, ~R19, P1 ;  /* 0x0000000116157824 */ /* 0x000fe200008e0e13 */
[----:B------:R-:W-:-:S04]  /*1830*/  IADD3 R19, P1, PT, R18, -UR6, RZ ;  /* 0x8000000612137c10 */ /* 0x000fc8000ff3e0ff */
[C---:B------:R-:W-:Y:S02]  /*1840*/  ISETP.GE.U32.AND.EX P0, PT, R21.reuse, UR7, PT, P0 ;  /* 0x0000000715007c0c */ /* 0x040fe4000bf06100 */
[----:B------:R-:W-:Y:S02]  /*1850*/  IADD3.X R8, PT, PT, R21, ~UR7, RZ, P1, !PT ;  /* 0x8000000715087c10 */ /* 0x000fe40008ffe4ff */
[----:B------:R-:W-:Y:S02]  /*1860*/  SEL R19, R19, R18, P0 ;  /* 0x0000001213137207 */ /* 0x000fe40000000000 */
[----:B------:R-:W-:Y:S02]  /*1870*/  SEL R8, R8, R21, P0 ;  /* 0x0000001508087207 */ /* 0x000fe40000000000 */
[C---:B------:R-:W-:Y:S02]  /*1880*/  ISETP.GE.U32.AND P0, PT, R19.reuse, UR6, PT ;  /* 0x0000000613007c0c */ /* 0x040fe4000bf06070 */
[----:B------:R-:W-:-:S02]  /*1890*/  IADD3 R20, P3, PT, R19, -UR6, RZ ;  /* 0x8000000613147c10 */ /* 0x000fc4000ff7e0ff */
[C---:B------:R-:W-:Y:S02]  /*18a0*/  ISETP.GE.U32.AND.EX P0, PT, R8.reuse, UR7, PT, P0 ;  /* 0x0000000708007c0c */ /* 0x040fe4000bf06100 */
[----:B------:R-:W-:Y:S02]  /*18b0*/  ISETP.NE.U32.AND P1, PT, RZ, UR6, PT ;  /* 0x00000006ff007c0c */ /* 0x000fe4000bf25070 */
[----:B------:R-:W-:Y:S02]  /*18c0*/  IADD3.X R21, PT, PT, R8, ~UR7, RZ, P3, !PT ;  /* 0x8000000708157c10 */ /* 0x000fe40009ffe4ff */
[----:B------:R-:W-:Y:S01]  /*18d0*/  SEL R20, R20, R19, P0 ;  /* 0x0000001314147207 */ /* 0x000fe20000000000 */
[----:B------:R-:W-:Y:S01]  /*18e0*/  IMAD.MOV.U32 R19, RZ, RZ, 0x0 ;  /* 0x00000000ff137424 */ /* 0x000fe200078e00ff */
[----:B------:R-:W-:Y:S02]  /*18f0*/  MOV R18, R10 ;  /* 0x0000000a00127202 */ /* 0x000fe40000000f00 */
[----:B------:R-:W-:-:S02]  /*1900*/  ISETP.NE.AND.EX P1, PT, RZ, UR7, PT, P1 ;  /* 0x00000007ff007c0c */ /* 0x000fc4000bf25310 */
[----:B------:R-:W-:Y:S02]  /*1910*/  SEL R21, R21, R8, P0 ;  /* 0x0000000815157207 */ /* 0x000fe40000000000 */
[----:B------:R-:W-:Y:S02]  /*1920*/  SEL R20, R20, 0xffffffff, P1 ;  /* 0xffffffff14147807 */ /* 0x000fe40000800000 */
[----:B------:R-:W-:Y:S01]  /*1930*/  SEL R21, R21, 0xffffffff, P1 ;  /* 0xffffffff15157807 */ /* 0x000fe20000800000 */
[----:B------:R-:W-:Y:S06]  /*1940*/  RET.REL.NODEC R18 `(_Z6find_eyyPyy) ;  /* 0xffffffe412ac7950 */ /* 0x000fec0003c3ffff */
.L_x_24:
[----:B------:R-:W-:-:S00]  /*1950*/  BRA `(.L_x_24) ;  /* 0xfffffffc00fc7947 */ /* 0x000fc0000383ffff */
[----:B------:R-:W-:-:S00]  /*1960*/  NOP ;  /* 0x0000000000007918 */ /* 0x000fc00000000000 */
        /* <DEDUP_REMOVED lines=9> */
.L_x_25:


//--------------------- .nv.shared.reserved.0     --------------------------
	.section	.nv.shared.reserved.0,"aw",@nobits
	.weak		__nv_reservedSMEM_offset_0_alias
	.size		__nv_reservedSMEM_offset_0_alias, 0, 64
	.other		__nv_reservedSMEM_offset_0_alias,@"STO_CUDA_RESERVED_SHARED STV_DEFAULT"
__nv_reservedSMEM_offset_0_alias:
	.zero		0
	.zero		64


//--------------------- .nv.constant0._Z6find_eyyPyy --------------------------
	.section	.nv.constant0._Z6find_eyyPyy,"a",@progbits
	.sectionflags	@""
	.align	4
.nv.constant0._Z6find_eyyPyy:
	.zero		928


//--------------------- SYMBOLS --------------------------

	.type		.nv.reservedSmem.offset0,@object
	.size		.nv.reservedSmem.offset0,0x4
